//
// Generated by NVIDIA NVVM Compiler
//
// Compiler Build ID: CL-36424714
// Cuda compilation tools, release 13.0, V13.0.88
// Based on NVVM 20.0.0
//

.version 9.0
.target sm_100
.address_size 64

	// .globl	_Z10stencil_1dPiS_
// _ZZ10stencil_1dPiS_E4temp has been demoted

.visible .entry _Z10stencil_1dPiS_(
	.param .u64 .ptr .align 1 _Z10stencil_1dPiS__param_0,
	.param .u64 .ptr .align 1 _Z10stencil_1dPiS__param_1
)
{
	.reg .pred 	%p<2>;
	.reg .b32 	%r<16>;
	.reg .b64 	%rd<9>;
	// demoted variable
	.shared .align 4 .b8 _ZZ10stencil_1dPiS_E4temp[28];
	ld.param.u64 	%rd3, [_Z10stencil_1dPiS__param_0];
	ld.param.u64 	%rd2, [_Z10stencil_1dPiS__param_1];
	cvta.to.global.u64 	%rd4, %rd3;
	mov.u32 	%r3, %tid.x;
	mov.u32 	%r4, %ctaid.x;
	mov.u32 	%r5, %ntid.x;
	mad.lo.s32 	%r1, %r4, %r5, %r3;
	mul.wide.s32 	%rd5, %r1, 4;
	add.s64 	%rd1, %rd4, %rd5;
	ld.global.u32 	%r6, [%rd1];
	shl.b32 	%r7, %r3, 2;
	mov.u32 	%r8, _ZZ10stencil_1dPiS_E4temp;
	add.s32 	%r2, %r8, %r7;
	st.shared.u32 	[%r2+4], %r6;
	setp.ne.s32 	%p1, %r3, 0;
	@%p1 bra 	$L__BB0_2;
	ld.global.u32 	%r9, [%rd1+-4];
	st.shared.u32 	[_ZZ10stencil_1dPiS_E4temp], %r9;
	ld.global.u32 	%r10, [%rd1+20];
	st.shared.u32 	[_ZZ10stencil_1dPiS_E4temp+24], %r10;
$L__BB0_2:
	bar.sync 	0;
	ld.shared.u32 	%r11, [%r2];
	ld.shared.u32 	%r12, [%r2+4];
	add.s32 	%r13, %r12, %r11;
	ld.shared.u32 	%r14, [%r2+8];
	add.s32 	%r15, %r14, %r13;
	cvta.to.global.u64 	%rd6, %rd2;
	add.s64 	%rd8, %rd6, %rd5;
	st.global.u32 	[%rd8], %r15;
	ret;

}


// ===== COMPILED SASS (sm_100) =====

	.target	sm_100

	.elftype	@"ET_EXEC"


//--------------------- .note.nv.tkinfo           --------------------------
	.section	.note.nv.tkinfo,"",@"SHT_NOTE"
	.sectionflags	@"SHF_NOTE_NV_TKINFO"
	.tkinfo
        /*0018*/ 	.word	0x00000002
        /*0030*/ 	.string	""
        /*0030*/ 	.string	"ptxas"
        /*0030*/ 	.string	"Cuda compilation tools, release 13.0, V13.0.88"
        /*0030*/ 	.string	"Build cuda_13.0.r13.0/compiler.36424714_0"
        /*0030*/ 	.string	"-arch sm_100 -m 64 "



//--------------------- .note.nv.cuinfo           --------------------------
	.section	.note.nv.cuinfo,"",@"SHT_NOTE"
	.sectionflags	@"SHF_NOTE_NV_CUINFO"
        /*0018*/ 	.short	0x0002
        /*001a*/ 	.short	0x0064
        /*001c*/ 	.short	0x0082
	.zero		2


//--------------------- .nv.info                  --------------------------
	.section	.nv.info,"",@"SHT_CUDA_INFO"
	.align	4


	//----- nvinfo : EIATTR_REGCOUNT
	.align		4
        /*0000*/ 	.byte	0x04, 0x2f
        /*0002*/ 	.short	(.L_1 - .L_0)
	.align		4
.L_0:
        /*0004*/ 	.word	index@(_Z10stencil_1dPiS_)
        /*0008*/ 	.word	0x0000000d


	//----- nvinfo : EIATTR_FRAME_SIZE
	.align		4
.L_1:
        /*000c*/ 	.byte	0x04, 0x11
        /*000e*/ 	.short	(.L_3 - .L_2)
	.align		4
.L_2:
        /*0010*/ 	.word	index@(_Z10stencil_1dPiS_)
        /*0014*/ 	.word	0x00000000


	//----- nvinfo : EIATTR_MIN_STACK_SIZE
	.align		4
.L_3:
        /*0018*/ 	.byte	0x04, 0x12
        /*001a*/ 	.short	(.L_5 - .L_4)
	.align		4
.L_4:
        /*001c*/ 	.word	index@(_Z10stencil_1dPiS_)
        /*0020*/ 	.word	0x00000000
.L_5:


//--------------------- .nv.compat                --------------------------
	.section	.nv.compat,"",@"SHT_CUDA_COMPAT_INFO"
	.align	4
        /*0000*/ 	.byte	0x02, 0x09, 0x00, 0x00, 0x02, 0x02, 0x01, 0x00, 0x02, 0x05, 0x05, 0x00, 0x03, 0x07, 0x01, 0x01
        /*0010*/ 	.byte	0x02, 0x03, 0x00, 0x00, 0x02, 0x06, 0x01, 0x00, 0x04, 0x0b, 0x08, 0x00, 0x09, 0x00, 0x00, 0x00
        /*0020*/ 	.byte	0x00, 0x00, 0x00, 0x00


//--------------------- .nv.info._Z10stencil_1dPiS_ --------------------------
	.section	.nv.info._Z10stencil_1dPiS_,"",@"SHT_CUDA_INFO"
	.sectionflags	@""
	.align	4


	//----- nvinfo : EIATTR_CUDA_API_VERSION
	.align		4
        /*0000*/ 	.byte	0x04, 0x37
        /*0002*/ 	.short	(.L_7 - .L_6)
.L_6:
        /*0004*/ 	.word	0x00000082


	//----- nvinfo : EIATTR_KPARAM_INFO
	.align		4
.L_7:
        /*0008*/ 	.byte	0x04, 0x17
        /*000a*/ 	.short	(.L_9 - .L_8)
.L_8:
        /*000c*/ 	.word	0x00000000
        /*0010*/ 	.short	0x0001
        /*0012*/ 	.short	0x0008
        /*0014*/ 	.byte	0x00, 0xf5, 0x21, 0x00


	//----- nvinfo : EIATTR_KPARAM_INFO
	.align		4
.L_9:
        /*0018*/ 	.byte	0x04, 0x17
        /*001a*/ 	.short	(.L_11 - .L_10)
.L_10:
        /*001c*/ 	.word	0x00000000
        /*0020*/ 	.short	0x0000
        /*0022*/ 	.short	0x0000
        /*0024*/ 	.byte	0x00, 0xf5, 0x21, 0x00


	//----- nvinfo : EIATTR_SPARSE_MMA_MASK
	.align		4
.L_11:
        /*0028*/ 	.byte	0x03, 0x50
        /*002a*/ 	.short	0x0000


	//----- nvinfo : EIATTR_MAXREG_COUNT
	.align		4
        /*002c*/ 	.byte	0x03, 0x1b
        /*002e*/ 	.short	0x00ff


	//----- nvinfo : EIATTR_NUM_BARRIERS
	.align		4
        /*0030*/ 	.byte	0x02, 0x4c
        /*0032*/ 	.byte	0x01
	.zero		1


	//----- nvinfo : EIATTR_MERCURY_ISA_VERSION
	.align		4
        /*0034*/ 	.byte	0x03, 0x5f
        /*0036*/ 	.short	0x0101


	//----- nvinfo : EIATTR_VRC_CTA_INIT_COUNT
	.align		4
        /*0038*/ 	.byte	0x02, 0x4a
	.zero		1
	.zero		1


	//----- nvinfo : EIATTR_EXIT_INSTR_OFFSETS
	.align		4
        /*003c*/ 	.byte	0x04, 0x1c
        /*003e*/ 	.short	(.L_13 - .L_12)


	//   ....[0]....
.L_12:
        /*0040*/ 	.word	0x000001b0


	//----- nvinfo : EIATTR_CBANK_PARAM_SIZE
	.align		4
.L_13:
        /*0044*/ 	.byte	0x03, 0x19
        /*0046*/ 	.short	0x0010


	//----- nvinfo : EIATTR_PARAM_CBANK
	.align		4
        /*0048*/ 	.byte	0x04, 0x0a
        /*004a*/ 	.short	(.L_15 - .L_14)
	.align		4
.L_14:
        /*004c*/ 	.word	index@(.nv.constant0._Z10stencil_1dPiS_)
        /*0050*/ 	.short	0x0380
        /*0052*/ 	.short	0x0010


	//----- nvinfo : EIATTR_SW_WAR
	.align		4
.L_15:
        /*0054*/ 	.byte	0x04, 0x36
        /*0056*/ 	.short	(.L_17 - .L_16)
.L_16:
        /*0058*/ 	.word	0x00000008
.L_17:


//--------------------- .nv.callgraph             --------------------------
	.section	.nv.callgraph,"",@"SHT_CUDA_CALLGRAPH"
	.align	4
	.sectionentsize	8
	.align		4
        /*0000*/ 	.word	0x00000000
	.align		4
        /*0004*/ 	.word	0xffffffff
	.align		4
        /*0008*/ 	.word	0x00000000
	.align		4
        /*000c*/ 	.word	0xfffffffe
	.align		4
        /*0010*/ 	.word	0x00000000
	.align		4
        /*0014*/ 	.word	0xfffffffd
	.align		4
        /*0018*/ 	.word	0x00000000
	.align		4
        /*001c*/ 	.word	0xfffffffc


//--------------------- .text._Z10stencil_1dPiS_  --------------------------
	.section	.text._Z10stencil_1dPiS_,"ax",@progbits
	.align	128
        .global         _Z10stencil_1dPiS_
        .type           _Z10stencil_1dPiS_,@function
        .size           _Z10stencil_1dPiS_,(.L_x_1 - _Z10stencil_1dPiS_)
        .other          _Z10stencil_1dPiS_,@"STO_CUDA_ENTRY STV_DEFAULT"
_Z10stencil_1dPiS_:
.text._Z10stencil_1dPiS_:
[----:B------:R-:W-:Y:S01]  /*0000*/  LDC R1, c[0x0][0x37c] ;  /* 0x0000df00ff017b82 */ /* 0x000fe20000000800 */
[----:B------:R-:W0:Y:S07]  /*0010*/  S2R R7, SR_TID.X ;  /* 0x0000000000077919 */ /* 0x000e2e0000002100 */
[----:B------:R-:W1:Y:S01]  /*0020*/  S2UR UR4, SR_CTAID.X ;  /* 0x00000000000479c3 */ /* 0x000e620000002500 */
[----:B------:R-:W2:Y:S07]  /*0030*/  LDCU.64 UR6, c[0x0][0x358] ;  /* 0x00006b00ff0677ac */ /* 0x000eae0008000a00 */
[----:B------:R-:W1:Y:S08]  /*0040*/  LDC R0, c[0x0][0x360] ;  /* 0x0000d800ff007b82 */ /* 0x000e700000000800 */
[----:B------:R-:W3:Y:S01]  /*0050*/  LDC.64 R2, c[0x0][0x380] ;  /* 0x0000e000ff027b82 */ /* 0x000ee20000000a00 */
[----:B0-----:R-:W-:Y:S01]  /*0060*/  ISETP.NE.AND P0, PT, R7, RZ, PT ;  /* 0x000000ff0700720c */ /* 0x001fe20003f05270 */
[----:B-1----:R-:W-:-:S04]  /*0070*/  IMAD R5, R0, UR4, R7 ;  /* 0x0000000400057c24 */ /* 0x002fc8000f8e0207 */
[----:B---3--:R-:W-:-:S05]  /*0080*/  IMAD.WIDE R2, R5, 0x4, R2 ;  /* 0x0000000405027825 */ /* 0x008fca00078e0202 */
[----:B--2---:R-:W2:Y:S04]  /*0090*/  LDG.E R0, desc[UR6][R2.64] ;  /* 0x0000000602007981 */ /* 0x004ea8000c1e1900 */
[----:B------:R-:W3:Y:S04]  /*00a0*/  @!P0 LDG.E R4, desc[UR6][R2.64+-0x4] ;  /* 0xfffffc0602048981 */ /* 0x000ee8000c1e1900 */
[----:B------:R0:W4:Y:S01]  /*00b0*/  @!P0 LDG.E R6, desc[UR6][R2.64+0x14] ;  /* 0x0000140602068981 */ /* 0x000122000c1e1900 */
[----:B------:R-:W1:Y:S01]  /*00c0*/  S2UR UR5, SR_CgaCtaId ;  /* 0x00000000000579c3 */ /* 0x000e620000008800 */
[----:B------:R-:W-:-:S07]  /*00d0*/  UMOV UR4, 0x400 ;  /* 0x0000040000047882 */ /* 0x000fce0000000000 */
[----:B0-----:R-:W0:Y:S01]  /*00e0*/  LDC.64 R2, c[0x0][0x388] ;  /* 0x0000e200ff027b82 */ /* 0x001e220000000a00 */
[----:B-1----:R-:W-:-:S06]  /*00f0*/  ULEA UR4, UR5, UR4, 0x18 ;  /* 0x0000000405047291 */ /* 0x002fcc000f8ec0ff */
[----:B------:R-:W-:Y:S01]  /*0100*/  LEA R7, R7, UR4, 0x2 ;  /* 0x0000000407077c11 */ /* 0x000fe2000f8e10ff */
[----:B0-----:R-:W-:-:S04]  /*0110*/  IMAD.WIDE R2, R5, 0x4, R2 ;  /* 0x0000000405027825 */ /* 0x001fc800078e0202 */
[----:B--2---:R-:W-:Y:S04]  /*0120*/  STS [R7+0x4], R0 ;  /* 0x0000040007007388 */ /* 0x004fe80000000800 */
[----:B---3--:R-:W-:Y:S04]  /*0130*/  @!P0 STS [UR4], R4 ;  /* 0x00000004ff008988 */ /* 0x008fe80008000804 */
[----:B----4-:R-:W-:Y:S01]  /*0140*/  @!P0 STS [UR4+0x18], R6 ;  /* 0x00001806ff008988 */ /* 0x010fe20008000804 */
[----:B------:R-:W-:Y:S06]  /*0150*/  BAR.SYNC.DEFER_BLOCKING 0x0 ;  /* 0x0000000000007b1d */ /* 0x000fec0000010000 */
[----:B------:R-:W-:Y:S04]  /*0160*/  LDS R8, [R7] ;  /* 0x0000000007087984 */ /* 0x000fe80000000800 */
[----:B------:R-:W-:Y:S04]  /*0170*/  LDS R9, [R7+0x4] ;  /* 0x0000040007097984 */ /* 0x000fe80000000800 */
[----:B------:R-:W0:Y:S02]  /*0180*/  LDS R10, [R7+0x8] ;  /* 0x00000800070a7984 */ /* 0x000e240000000800 */
[----:B0-----:R-:W-:-:S05]  /*0190*/  IADD3 R9, PT, PT, R10, R9, R8 ;  /* 0x000000090a097210 */ /* 0x001fca0007ffe008 */
[----:B------:R-:W-:Y:S01]  /*01a0*/  STG.E desc[UR6][R2.64], R9 ;  /* 0x0000000902007986 */ /* 0x000fe2000c101906 */
[----:B------:R-:W-:Y:S05]  /*01b0*/  EXIT ;  /* 0x000000000000794d */ /* 0x000fea0003800000 */
.L_x_0:
[----:B------:R-:W-:-:S00]  /*01c0*/  BRA `(.L_x_0) ;  /* 0xfffffffc00fc7947 */ /* 0x000fc0000383ffff */
[----:B------:R-:W-:-:S00]  /*01d0*/  NOP ;  /* 0x0000000000007918 */ /* 0x000fc00000000000 */
        /* <DEDUP_REMOVED lines=10> */
.L_x_1:


//--------------------- .nv.shared._Z10stencil_1dPiS_ --------------------------
	.section	.nv.shared._Z10stencil_1dPiS_,"aw",@nobits
	.sectionflags	@""
	.align	4
.nv.shared._Z10stencil_1dPiS_:
	.zero		1052


//--------------------- .nv.shared.reserved.0     --------------------------
	.section	.nv.shared.reserved.0,"aw",@nobits
	.weak		__nv_reservedSMEM_offset_0_alias
	.size		__nv_reservedSMEM_offset_0_alias, 0, 64
	.other		__nv_reservedSMEM_offset_0_alias,@"STO_CUDA_RESERVED_SHARED STV_DEFAULT"
__nv_reservedSMEM_offset_0_alias:
	.zero		0
	.zero		64


//--------------------- .nv.constant0._Z10stencil_1dPiS_ --------------------------
	.section	.nv.constant0._Z10stencil_1dPiS_,"a",@progbits
	.sectionflags	@""
	.align	4
.nv.constant0._Z10stencil_1dPiS_:
	.zero		912


//--------------------- SYMBOLS --------------------------

	.type		.nv.reservedSmem.offset0,@object
	.size		.nv.reservedSmem.offset0,0x4
	.type		.nv.reservedSmem.cap,@object
	.size		.nv.reservedSmem.cap,0x4
